	.headerflags	@"EF_CUDA_TEXMODE_UNIFIED EF_CUDA_64BIT_ADDRESS EF_CUDA_SM86 EF_CUDA_VIRTUAL_SM(EF_CUDA_SM86)"
	.elftype	@"ET_EXEC"


//--------------------- .nv.info                  --------------------------
	.section	.nv.info,"",@"SHT_CUDA_INFO"
	.align	4


	//----- nvinfo : EIATTR_REGCOUNT
	.align		4
        /*0000*/ 	.byte	0x04, 0x2f
        /*0002*/ 	.short	(.L_1 - .L_0)
	.align		4
.L_0:
        /*0004*/ 	.word	index@(triton_poi_fused__scaled_dot_product_flash_attention__to_copy_add_mean_mul_pow_rsqrt_4)
        /*0008*/ 	.word	0x00000010


	//----- nvinfo : EIATTR_MIN_STACK_SIZE
	.align		4
.L_1:
        /*000c*/ 	.byte	0x04, 0x12
        /*000e*/ 	.short	(.L_3 - .L_2)
	.align		4
.L_2:
        /*0010*/ 	.word	index@(triton_poi_fused__scaled_dot_product_flash_attention__to_copy_add_mean_mul_pow_rsqrt_4)
        /*0014*/ 	.word	0x00000000


	//----- nvinfo : EIATTR_FRAME_SIZE
	.align		4
.L_3:
        /*0018*/ 	.byte	0x04, 0x11
        /*001a*/ 	.short	(.L_5 - .L_4)
	.align		4
.L_4:
        /*001c*/ 	.word	index@(triton_poi_fused__scaled_dot_product_flash_attention__to_copy_add_mean_mul_pow_rsqrt_4)
        /*0020*/ 	.word	0x00000000


	//----- nvinfo : EIATTR_MIN_STACK_SIZE
	.align		4
.L_5:
        /*0024*/ 	.byte	0x04, 0x12
        /*0026*/ 	.short	(.L_7 - .L_6)
	.align		4
.L_6:
        /*0028*/ 	.word	index@(triton_poi_fused__scaled_dot_product_flash_attention__to_copy_add_mean_mul_pow_rsqrt_4)
        /*002c*/ 	.word	0x00000000
.L_7:


//--------------------- .nv.info.triton_poi_fused__scaled_dot_product_flash_attention__to_copy_add_mean_mul_pow_rsqrt_4 --------------------------
	.section	.nv.info.triton_poi_fused__scaled_dot_product_flash_attention__to_copy_add_mean_mul_pow_rsqrt_4,"",@"SHT_CUDA_INFO"
	.sectionflags	@""
	.align	4


	//----- nvinfo : EIATTR_CUDA_API_VERSION
	.align		4
        /*0000*/ 	.byte	0x04, 0x37
        /*0002*/ 	.short	(.L_9 - .L_8)
.L_8:
        /*0004*/ 	.word	0x0000007c


	//----- nvinfo : EIATTR_SW2861232_WAR
	.align		4
.L_9:
        /*0008*/ 	.byte	0x01, 0x35
	.zero		2


	//----- nvinfo : EIATTR_PARAM_CBANK
	.align		4
        /*000c*/ 	.byte	0x04, 0x0a
        /*000e*/ 	.short	(.L_11 - .L_10)
	.align		4
.L_10:
        /*0010*/ 	.word	index@(.nv.constant0.triton_poi_fused__scaled_dot_product_flash_attention__to_copy_add_mean_mul_pow_rsqrt_4)
        /*0014*/ 	.short	0x0160
        /*0016*/ 	.short	0x0040


	//----- nvinfo : EIATTR_CBANK_PARAM_SIZE
	.align		4
.L_11:
        /*0018*/ 	.byte	0x03, 0x19
        /*001a*/ 	.short	0x0040


	//----- nvinfo : EIATTR_KPARAM_INFO
	.align		4
        /*001c*/ 	.byte	0x04, 0x17
        /*001e*/ 	.short	(.L_13 - .L_12)
.L_12:
        /*0020*/ 	.word	0x00000000
        /*0024*/ 	.short	0x0007
        /*0026*/ 	.short	0x0038
        /*0028*/ 	.byte	0x00, 0xf4, 0x21, 0x00


	//----- nvinfo : EIATTR_KPARAM_INFO
	.align		4
.L_13:
        /*002c*/ 	.byte	0x04, 0x17
        /*002e*/ 	.short	(.L_15 - .L_14)
.L_14:
        /*0030*/ 	.word	0x00000000
        /*0034*/ 	.short	0x0006
        /*0036*/ 	.short	0x0030
        /*0038*/ 	.byte	0x00, 0xf0, 0x11, 0x00


	//----- nvinfo : EIATTR_KPARAM_INFO
	.align		4
.L_15:
        /*003c*/ 	.byte	0x04, 0x17
        /*003e*/ 	.short	(.L_17 - .L_16)
.L_16:
        /*0040*/ 	.word	0x00000000
        /*0044*/ 	.short	0x0005
        /*0046*/ 	.short	0x0028
        /*0048*/ 	.byte	0x00, 0xf4, 0x21, 0x00


	//----- nvinfo : EIATTR_KPARAM_INFO
	.align		4
.L_17:
        /*004c*/ 	.byte	0x04, 0x17
        /*004e*/ 	.short	(.L_19 - .L_18)
.L_18:
        /*0050*/ 	.word	0x00000000
        /*0054*/ 	.short	0x0004
        /*0056*/ 	.short	0x0020
        /*0058*/ 	.byte	0x00, 0xf4, 0x21, 0x00


	//----- nvinfo : EIATTR_KPARAM_INFO
	.align		4
.L_19:
        /*005c*/ 	.byte	0x04, 0x17
        /*005e*/ 	.short	(.L_21 - .L_20)
.L_20:
        /*0060*/ 	.word	0x00000000
        /*0064*/ 	.short	0x0003
        /*0066*/ 	.short	0x0018
        /*0068*/ 	.byte	0x00, 0xf4, 0x21, 0x00


	//----- nvinfo : EIATTR_KPARAM_INFO
	.align		4
.L_21:
        /*006c*/ 	.byte	0x04, 0x17
        /*006e*/ 	.short	(.L_23 - .L_22)
.L_22:
        /*0070*/ 	.word	0x00000000
        /*0074*/ 	.short	0x0002
        /*0076*/ 	.short	0x0010
        /*0078*/ 	.byte	0x00, 0xf4, 0x21, 0x00


	//----- nvinfo : EIATTR_KPARAM_INFO
	.align		4
.L_23:
        /*007c*/ 	.byte	0x04, 0x17
        /*007e*/ 	.short	(.L_25 - .L_24)
.L_24:
        /*0080*/ 	.word	0x00000000
        /*0084*/ 	.short	0x0001
        /*0086*/ 	.short	0x0008
        /*0088*/ 	.byte	0x00, 0xf4, 0x21, 0x00


	//----- nvinfo : EIATTR_KPARAM_INFO
	.align		4
.L_25:
        /*008c*/ 	.byte	0x04, 0x17
        /*008e*/ 	.short	(.L_27 - .L_26)
.L_26:
        /*0090*/ 	.word	0x00000000
        /*0094*/ 	.short	0x0000
        /*0096*/ 	.short	0x0000
        /*0098*/ 	.byte	0x00, 0xf4, 0x21, 0x00


	//----- nvinfo : EIATTR_MAXREG_COUNT
	.align		4
.L_27:
        /*009c*/ 	.byte	0x03, 0x1b
        /*009e*/ 	.short	0x00ff


	//----- nvinfo : EIATTR_EXIT_INSTR_OFFSETS
	.align		4
        /*00a0*/ 	.byte	0x04, 0x1c
        /*00a2*/ 	.short	(.L_29 - .L_28)


	//   ....[0]....
.L_28:
        /*00a4*/ 	.word	0x00000450


	//----- nvinfo : EIATTR_REQNTID
	.align		4
.L_29:
        /*00a8*/ 	.byte	0x04, 0x10
        /*00aa*/ 	.short	(.L_31 - .L_30)
.L_30:
        /*00ac*/ 	.word	0x00000080
        /*00b0*/ 	.word	0x00000001
        /*00b4*/ 	.word	0x00000001
.L_31:


//--------------------- .nv.callgraph             --------------------------
	.section	.nv.callgraph,"",@"SHT_CUDA_CALLGRAPH"
	.align	4
	.sectionentsize	8
	.align		4
        /*0000*/ 	.word	0x00000000
	.align		4
        /*0004*/ 	.word	0xffffffff
	.align		4
        /*0008*/ 	.word	0x00000000
	.align		4
        /*000c*/ 	.word	0xfffffffe
	.align		4
        /*0010*/ 	.word	0x00000000
	.align		4
        /*0014*/ 	.word	0xfffffffd
	.align		4
        /*0018*/ 	.word	0x00000000
	.align		4
        /*001c*/ 	.word	0xfffffffc


//--------------------- .nv.rel.action            --------------------------
	.section	.nv.rel.action,"",@"SHT_CUDA_RELOCINFO"
	.align	8
	.sectionentsize	8
        /*0000*/ 	.byte	0x73, 0x00, 0x00, 0x00, 0x00, 0x00, 0x00, 0x00, 0x00, 0x00, 0x00, 0x11, 0x25, 0x00, 0x05, 0x36


//--------------------- .nv.constant0.triton_poi_fused__scaled_dot_product_flash_attention__to_copy_add_mean_mul_pow_rsqrt_4 --------------------------
	.section	.nv.constant0.triton_poi_fused__scaled_dot_product_flash_attention__to_copy_add_mean_mul_pow_rsqrt_4,"a",@progbits
	.sectionflags	@""
	.align	4
.nv.constant0.triton_poi_fused__scaled_dot_product_flash_attention__to_copy_add_mean_mul_pow_rsqrt_4:
	.zero		416


//--------------------- .text.triton_poi_fused__scaled_dot_product_flash_attention__to_copy_add_mean_mul_pow_rsqrt_4 --------------------------
	.section	.text.triton_poi_fused__scaled_dot_product_flash_attention__to_copy_add_mean_mul_pow_rsqrt_4,"ax",@progbits
	.sectioninfo	@"SHI_REGISTERS=16"
	.align	128
        .global         triton_poi_fused__scaled_dot_product_flash_attention__to_copy_add_mean_mul_pow_rsqrt_4
        .type           triton_poi_fused__scaled_dot_product_flash_attention__to_copy_add_mean_mul_pow_rsqrt_4,@function
        .size           triton_poi_fused__scaled_dot_product_flash_attention__to_copy_add_mean_mul_pow_rsqrt_4,(.L_x_1 - triton_poi_fused__scaled_dot_product_flash_attention__to_copy_add_mean_mul_pow_rsqrt_4)
        .other          triton_poi_fused__scaled_dot_product_flash_attention__to_copy_add_mean_mul_pow_rsqrt_4,@"STO_CUDA_ENTRY STV_DEFAULT"
triton_poi_fused__scaled_dot_product_flash_attention__to_copy_add_mean_mul_pow_rsqrt_4:
.text.triton_poi_fused__scaled_dot_product_flash_attention__to_copy_add_mean_mul_pow_rsqrt_4:
[----:B------:R-:W-:Y:S02]  /*0000*/  IMAD.MOV.U32 R1, RZ, RZ, c[0x0][0x28] ;  /* 0x00000a00ff017624 */ /* 0x000fe400078e00ff */
[----:B------:R-:W0:Y:S01]  /*0010*/  S2R R0, SR_TID.X ;  /* 0x0000000000007919 */ /* 0x000e220000002100 */
[----:B------:R-:W-:-:S03]  /*0020*/  ULDC.64 UR4, c[0x0][0x118] ;  /* 0x0000460000047ab9 */ /* 0x000fc60000000a00 */
[----:B------:R-:W1:Y:S01]  /*0030*/  S2R R5, SR_CTAID.X ;  /* 0x0000000000057919 */ /* 0x000e620000002500 */
[----:B0-----:R-:W-:-:S05]  /*0040*/  IMAD.SHL.U32 R0, R0, 0x2, RZ ;  /* 0x0000000200007824 */ /* 0x001fca00078e00ff */
[----:B------:R-:W-:-:S05]  /*0050*/  LOP3.LUT R0, R0, 0xfe, RZ, 0xc0, !PT ;  /* 0x000000fe00007812 */ /* 0x000fca00078ec0ff */
[----:B-1----:R-:W-:Y:S02]  /*0060*/  IMAD R5, R5, 0x100, R0 ;  /* 0x0000010005057824 */ /* 0x002fe400078e0200 */
[----:B------:R-:W-:Y:S02]  /*0070*/  IMAD.MOV.U32 R0, RZ, RZ, 0x2 ;  /* 0x00000002ff007424 */ /* 0x000fe400078e00ff */
[----:B------:R-:W-:-:S05]  /*0080*/  IMAD.HI R2, R5, 0x2aaaaaab, RZ ;  /* 0x2aaaaaab05027827 */ /* 0x000fca00078e02ff */
[----:B------:R-:W-:-:S04]  /*0090*/  SHF.R.U32.HI R3, RZ, 0x1f, R2 ;  /* 0x0000001fff037819 */ /* 0x000fc80000011602 */
[----:B------:R-:W-:-:S05]  /*00a0*/  LEA.HI.SX32 R11, R2, R3, 0x17 ;  /* 0x00000003020b7211 */ /* 0x000fca00078fbaff */
[----:B------:R-:W-:-:S06]  /*00b0*/  IMAD.WIDE R6, R11, R0, c[0x0][0x168] ;  /* 0x00005a000b067625 */ /* 0x000fcc00078e0200 */
[----:B------:R-:W2:Y:S01]  /*00c0*/  LDG.E.EL.U16 R6, [R6.64] ;  /* 0x0000000406067981 */ /* 0x000ea2000c2e1500 */
[----:B------:R-:W-:-:S06]  /*00d0*/  IMAD.WIDE R8, R11, R0, c[0x0][0x170] ;  /* 0x00005c000b087625 */ /* 0x000fcc00078e0200 */
[----:B------:R-:W3:Y:S01]  /*00e0*/  LDG.E.EL.U16 R8, [R8.64] ;  /* 0x0000000408087981 */ /* 0x000ee2000c2e1500 */
[----:B------:R-:W-:Y:S02]  /*00f0*/  IMAD.MOV.U32 R2, RZ, RZ, 0x4 ;  /* 0x00000004ff027424 */ /* 0x000fe400078e00ff */
[----:B------:R-:W-:Y:S02]  /*0100*/  IMAD R13, R11, -0xc00, R5 ;  /* 0xfffff4000b0d7824 */ /* 0x000fe400078e0205 */
[----:B------:R-:W-:-:S04]  /*0110*/  IMAD.WIDE R2, R5, R2, c[0x0][0x160] ;  /* 0x0000580005027625 */ /* 0x000fc800078e0202 */
[CC--:B------:R-:W-:Y:S02]  /*0120*/  IMAD.WIDE R10, R13.reuse, R0.reuse, c[0x0][0x178] ;  /* 0x00005e000d0a7625 */ /* 0x0c0fe400078e0200 */
[----:B------:R-:W4:Y:S02]  /*0130*/  LDG.E.64 R2, [R2.64] ;  /* 0x0000000402027981 */ /* 0x000f24000c1e1b00 */
[----:B------:R-:W-:Y:S02]  /*0140*/  IMAD.WIDE R12, R13, R0, c[0x0][0x180] ;  /* 0x000060000d0c7625 */ /* 0x000fe400078e0200 */
[----:B------:R-:W5:Y:S04]  /*0150*/  LDG.E.EL R10, [R10.64] ;  /* 0x000000040a0a7981 */ /* 0x000f68000c2e1900 */
[----:B------:R-:W4:Y:S01]  /*0160*/  LDG.E.EL R12, [R12.64] ;  /* 0x000000040c0c7981 */ /* 0x000f22000c2e1900 */
[----:B--2---:R-:W-:-:S04]  /*0170*/  SHF.L.U32 R4, R6, 0x10, RZ ;  /* 0x0000001006047819 */ /* 0x004fc800000006ff */
[----:B------:R-:W-:Y:S01]  /*0180*/  FSETP.GE.AND P0, PT, R4, RZ, PT ;  /* 0x000000ff0400720b */ /* 0x000fe20003f06000 */
[----:B---3--:R-:W-:-:S03]  /*0190*/  IMAD.U32 R9, R8, 0x10000, RZ ;  /* 0x0001000008097824 */ /* 0x008fc600078e00ff */
[----:B------:R-:W-:Y:S02]  /*01a0*/  SEL R7, R6, RZ, !P0 ;  /* 0x000000ff06077207 */ /* 0x000fe40004000000 */
[----:B------:R-:W-:Y:S01]  /*01b0*/  FSETP.GE.AND P0, PT, R4, RZ, PT ;  /* 0x000000ff0400720b */ /* 0x000fe20003f06000 */
[----:B------:R-:W-:Y:S02]  /*01c0*/  IMAD.U32 R4, R8, 0x10000, RZ ;  /* 0x0001000008047824 */ /* 0x000fe400078e00ff */
[----:B------:R-:W-:Y:S01]  /*01d0*/  IMAD.U32 R7, R7, 0x10000, RZ ;  /* 0x0001000007077824 */ /* 0x000fe200078e00ff */
[----:B------:R-:W-:Y:S02]  /*01e0*/  SEL R6, R6, RZ, !P0 ;  /* 0x000000ff06067207 */ /* 0x000fe40004000000 */
[----:B------:R-:W-:Y:S01]  /*01f0*/  FSETP.GTU.AND P1, PT, R4, RZ, PT ;  /* 0x000000ff0400720b */ /* 0x000fe20003f2c000 */
[----:B------:R-:W-:Y:S01]  /*0200*/  FADD R7, RZ, -R7 ;  /* 0x80000007ff077221 */ /* 0x000fe20000000000 */
[----:B------:R-:W-:-:S02]  /*0210*/  SHF.L.U32 R6, R6, 0x10, RZ ;  /* 0x0000001006067819 */ /* 0x000fc400000006ff */
[----:B------:R-:W-:Y:S02]  /*0220*/  SEL R4, R8, RZ, P1 ;  /* 0x000000ff08047207 */ /* 0x000fe40000800000 */
[----:B------:R-:W-:Y:S01]  /*0230*/  FSETP.NAN.AND P1, PT, R7, R7, PT ;  /* 0x000000070700720b */ /* 0x000fe20003f28000 */
[----:B------:R-:W-:Y:S01]  /*0240*/  FADD R6, RZ, -R6 ;  /* 0x80000006ff067221 */ /* 0x000fe20000000000 */
[----:B------:R-:W-:Y:S01]  /*0250*/  FSETP.GTU.AND P0, PT, R9, RZ, PT ;  /* 0x000000ff0900720b */ /* 0x000fe20003f0c000 */
[----:B------:R-:W-:Y:S01]  /*0260*/  IMAD.U32 R4, R4, 0x10000, RZ ;  /* 0x0001000004047824 */ /* 0x000fe200078e00ff */
[----:B----4-:R-:W-:Y:S02]  /*0270*/  I2FP.F32.S32 R2, R2 ;  /* 0x0000000200027245 */ /* 0x010fe40000201400 */
[----:B------:R-:W-:Y:S02]  /*0280*/  SEL R8, R8, RZ, P0 ;  /* 0x000000ff08087207 */ /* 0x000fe40000000000 */
[----:B------:R-:W-:-:S02]  /*0290*/  FSETP.NAN.AND P0, PT, R6, R6, PT ;  /* 0x000000060600720b */ /* 0x000fc40003f08000 */
[----:B------:R-:W-:Y:S01]  /*02a0*/  FSETP.GT.AND P2, PT, R7, R4, PT ;  /* 0x000000040700720b */ /* 0x000fe20003f44000 */
[----:B------:R-:W-:-:S03]  /*02b0*/  IMAD.U32 R9, R8, 0x10000, RZ ;  /* 0x0001000008097824 */ /* 0x000fc600078e00ff */
[----:B------:R-:W-:Y:S02]  /*02c0*/  @!P1 FSEL R7, R7, R4, P2 ;  /* 0x0000000407079208 */ /* 0x000fe40001000000 */
[----:B------:R-:W-:Y:S02]  /*02d0*/  FSETP.GT.AND P1, PT, R6, R9, PT ;  /* 0x000000090600720b */ /* 0x000fe40003f24000 */
[----:B------:R-:W-:Y:S01]  /*02e0*/  I2FP.F32.S32 R4, R3 ;  /* 0x0000000300047245 */ /* 0x000fe20000201400 */
[----:B------:R-:W-:Y:S01]  /*02f0*/  FMUL R7, R7, 0.0078740157186985015869 ;  /* 0x3c01020407077820 */ /* 0x000fe20000400000 */
[----:B------:R-:W-:Y:S02]  /*0300*/  PRMT R3, R12, 0x7632, R3 ;  /* 0x000076320c037816 */ /* 0x000fe40000000003 */
[----:B------:R-:W-:Y:S02]  /*0310*/  @!P0 FSEL R6, R6, R9, P1 ;  /* 0x0000000906068208 */ /* 0x000fe40000800000 */
[----:B------:R-:W-:Y:S01]  /*0320*/  FSETP.GT.AND P1, PT, R7, 9.9999997473787516356e-06, PT ;  /* 0x3727c5ac0700780b */ /* 0x000fe20003f24000 */
[----:B------:R-:W-:Y:S01]  /*0330*/  IMAD.U32 R3, R3, 0x10000, RZ ;  /* 0x0001000003037824 */ /* 0x000fe200078e00ff */
[----:B------:R-:W-:Y:S01]  /*0340*/  FSETP.NAN.AND P2, PT, R7, R7, PT ;  /* 0x000000070700720b */ /* 0x000fe20003f48000 */
[----:B------:R-:W-:-:S05]  /*0350*/  FMUL R9, R6, 0.0078740157186985015869 ;  /* 0x3c01020406097820 */ /* 0x000fca0000400000 */
[----:B------:R-:W-:-:S05]  /*0360*/  FSETP.GT.AND P0, PT, R9, 9.9999997473787516356e-06, PT ;  /* 0x3727c5ac0900780b */ /* 0x000fca0003f04000 */
[----:B------:R-:W-:Y:S02]  /*0370*/  @!P1 FSEL R7, R7, 9.9999997473787516356e-06, P2 ;  /* 0x3727c5ac07079808 */ /* 0x000fe40001000000 */
[----:B------:R-:W-:-:S03]  /*0380*/  FSETP.NAN.AND P1, PT, R9, R9, PT ;  /* 0x000000090900720b */ /* 0x000fc60003f28000 */
[----:B------:R-:W-:Y:S01]  /*0390*/  FMUL R6, R2, R7 ;  /* 0x0000000702067220 */ /* 0x000fe20000400000 */
[C---:B-----5:R-:W-:Y:S01]  /*03a0*/  PRMT R2, R10.reuse, 0x7632, R2 ;  /* 0x000076320a027816 */ /* 0x060fe20000000002 */
[----:B------:R-:W-:Y:S01]  /*03b0*/  IMAD.U32 R10, R10, 0x10000, RZ ;  /* 0x000100000a0a7824 */ /* 0x000fe200078e00ff */
[----:B------:R-:W-:Y:S02]  /*03c0*/  @!P0 FSEL R9, R9, 9.9999997473787516356e-06, P1 ;  /* 0x3727c5ac09098808 */ /* 0x000fe40000800000 */
[----:B------:R-:W-:Y:S01]  /*03d0*/  SHF.L.U32 R7, R12, 0x10, RZ ;  /* 0x000000100c077819 */ /* 0x000fe200000006ff */
[----:B------:R-:W-:Y:S02]  /*03e0*/  IMAD.U32 R2, R2, 0x10000, RZ ;  /* 0x0001000002027824 */ /* 0x000fe400078e00ff */
[----:B------:R-:W-:Y:S02]  /*03f0*/  FMUL R4, R4, R9 ;  /* 0x0000000904047220 */ /* 0x000fe40000400000 */
[----:B------:R-:W-:-:S02]  /*0400*/  FFMA R6, R10, R6, R7 ;  /* 0x000000060a067223 */ /* 0x000fc40000000007 */
[----:B------:R-:W-:Y:S01]  /*0410*/  FFMA R7, R2, R4, R3 ;  /* 0x0000000402077223 */ /* 0x000fe20000000003 */
[----:B------:R-:W-:-:S04]  /*0420*/  IMAD.WIDE R2, R5, R0, c[0x0][0x188] ;  /* 0x0000620005027625 */ /* 0x000fc800078e0200 */
[----:B------:R-:W-:-:S05]  /*0430*/  F2FP.BF16.PACK_AB R7, R7, R6 ;  /* 0x000000060707723e */ /* 0x000fca00000010ff */
[----:B------:R-:W-:Y:S01]  /*0440*/  STG.E [R2.64], R7 ;  /* 0x0000000702007986 */ /* 0x000fe2000c101904 */
[----:B------:R-:W-:Y:S05]  /*0450*/  EXIT ;  /* 0x000000000000794d */ /* 0x000fea0003800000 */
.L_x_0:
[----:B------:R-:W-:-:S00]  /*0460*/  BRA `(.L_x_0) ;  /* 0xfffffff000007947 */ /* 0x000fc0000383ffff */
[----:B------:R-:W-:-:S00]  /*0470*/  NOP ;  /* 0x0000000000007918 */ /* 0x000fc00000000000 */
        /* <DEDUP_REMOVED lines=8> */
.L_x_1:
